	.headerflags	@"EF_CUDA_TEXMODE_UNIFIED EF_CUDA_64BIT_ADDRESS EF_CUDA_ACCELERATORS EF_CUDA_SM90 EF_CUDA_VIRTUAL_SM(EF_CUDA_SM90)"
	.elftype	@"ET_EXEC"


//--------------------- .nv.info                  --------------------------
	.section	.nv.info,"",@"SHT_CUDA_INFO"
	.align	4


	//----- nvinfo : EIATTR_REGCOUNT
	.align		4
        /*0000*/ 	.byte	0x04, 0x2f
        /*0002*/ 	.short	(.L_3 - .L_2)
	.align		4
.L_2:
        /*0004*/ 	.word	index@(triton_poi_fused__native_batch_norm_legit_no_training_mul_sigmoid_6)
        /*0008*/ 	.word	0x00000016


	//----- nvinfo : EIATTR_MIN_STACK_SIZE
	.align		4
.L_3:
        /*000c*/ 	.byte	0x04, 0x12
        /*000e*/ 	.short	(.L_5 - .L_4)
	.align		4
.L_4:
        /*0010*/ 	.word	index@(triton_poi_fused__native_batch_norm_legit_no_training_mul_sigmoid_6)
        /*0014*/ 	.word	0x00000000


	//----- nvinfo : EIATTR_FRAME_SIZE
	.align		4
.L_5:
        /*0018*/ 	.byte	0x04, 0x11
        /*001a*/ 	.short	(.L_7 - .L_6)
	.align		4
.L_6:
        /*001c*/ 	.word	index@(triton_poi_fused__native_batch_norm_legit_no_training_mul_sigmoid_6)
        /*0020*/ 	.word	0x00000000


	//----- nvinfo : EIATTR_MIN_STACK_SIZE
	.align		4
.L_7:
        /*0024*/ 	.byte	0x04, 0x12
        /*0026*/ 	.short	(.L_9 - .L_8)
	.align		4
.L_8:
        /*0028*/ 	.word	index@(triton_poi_fused__native_batch_norm_legit_no_training_mul_sigmoid_6)
        /*002c*/ 	.word	0x00000000
.L_9:


//--------------------- .nv.info.triton_poi_fused__native_batch_norm_legit_no_training_mul_sigmoid_6 --------------------------
	.section	.nv.info.triton_poi_fused__native_batch_norm_legit_no_training_mul_sigmoid_6,"",@"SHT_CUDA_INFO"
	.sectionflags	@""
	.align	4


	//----- nvinfo : EIATTR_CUDA_API_VERSION
	.align		4
        /*0000*/ 	.byte	0x04, 0x37
        /*0002*/ 	.short	(.L_11 - .L_10)
.L_10:
        /*0004*/ 	.word	0x0000007c


	//----- nvinfo : EIATTR_KPARAM_INFO
	.align		4
.L_11:
        /*0008*/ 	.byte	0x04, 0x17
        /*000a*/ 	.short	(.L_13 - .L_12)
.L_12:
        /*000c*/ 	.word	0x00000000
        /*0010*/ 	.short	0x0006
        /*0012*/ 	.short	0x0030
        /*0014*/ 	.byte	0x00, 0xf0, 0x11, 0x00


	//----- nvinfo : EIATTR_KPARAM_INFO
	.align		4
.L_13:
        /*0018*/ 	.byte	0x04, 0x17
        /*001a*/ 	.short	(.L_15 - .L_14)
.L_14:
        /*001c*/ 	.word	0x00000000
        /*0020*/ 	.short	0x0005
        /*0022*/ 	.short	0x0028
        /*0024*/ 	.byte	0x00, 0xf4, 0x21, 0x00


	//----- nvinfo : EIATTR_KPARAM_INFO
	.align		4
.L_15:
        /*0028*/ 	.byte	0x04, 0x17
        /*002a*/ 	.short	(.L_17 - .L_16)
.L_16:
        /*002c*/ 	.word	0x00000000
        /*0030*/ 	.short	0x0004
        /*0032*/ 	.short	0x0020
        /*0034*/ 	.byte	0x00, 0xf4, 0x21, 0x00


	//----- nvinfo : EIATTR_KPARAM_INFO
	.align		4
.L_17:
        /*0038*/ 	.byte	0x04, 0x17
        /*003a*/ 	.short	(.L_19 - .L_18)
.L_18:
        /*003c*/ 	.word	0x00000000
        /*0040*/ 	.short	0x0003
        /*0042*/ 	.short	0x0018
        /*0044*/ 	.byte	0x00, 0xf4, 0x21, 0x00


	//----- nvinfo : EIATTR_KPARAM_INFO
	.align		4
.L_19:
        /*0048*/ 	.byte	0x04, 0x17
        /*004a*/ 	.short	(.L_21 - .L_20)
.L_20:
        /*004c*/ 	.word	0x00000000
        /*0050*/ 	.short	0x0002
        /*0052*/ 	.short	0x0010
        /*0054*/ 	.byte	0x00, 0xf4, 0x21, 0x00


	//----- nvinfo : EIATTR_KPARAM_INFO
	.align		4
.L_21:
        /*0058*/ 	.byte	0x04, 0x17
        /*005a*/ 	.short	(.L_23 - .L_22)
.L_22:
        /*005c*/ 	.word	0x00000000
        /*0060*/ 	.short	0x0001
        /*0062*/ 	.short	0x0008
        /*0064*/ 	.byte	0x00, 0xf4, 0x21, 0x00


	//----- nvinfo : EIATTR_KPARAM_INFO
	.align		4
.L_23:
        /*0068*/ 	.byte	0x04, 0x17
        /*006a*/ 	.short	(.L_25 - .L_24)
.L_24:
        /*006c*/ 	.word	0x00000000
        /*0070*/ 	.short	0x0000
        /*0072*/ 	.short	0x0000
        /*0074*/ 	.byte	0x00, 0xf4, 0x21, 0x00


	//----- nvinfo : EIATTR_SPARSE_MMA_MASK
	.align		4
.L_25:
        /*0078*/ 	.byte	0x03, 0x50
        /*007a*/ 	.short	0x0000


	//----- nvinfo : EIATTR_MAXREG_COUNT
	.align		4
        /*007c*/ 	.byte	0x03, 0x1b
        /*007e*/ 	.short	0x00ff


	//----- nvinfo : EIATTR_EXIT_INSTR_OFFSETS
	.align		4
        /*0080*/ 	.byte	0x04, 0x1c
        /*0082*/ 	.short	(.L_27 - .L_26)


	//   ....[0]....
.L_26:
        /*0084*/ 	.word	0x000005e0


	//   ....[1]....
        /*0088*/ 	.word	0x00000600


	//----- nvinfo : EIATTR_REQNTID
	.align		4
.L_27:
        /*008c*/ 	.byte	0x04, 0x10
        /*008e*/ 	.short	(.L_29 - .L_28)
.L_28:
        /*0090*/ 	.word	0x00000080
        /*0094*/ 	.word	0x00000001
        /*0098*/ 	.word	0x00000001


	//----- nvinfo : EIATTR_CBANK_PARAM_SIZE
	.align		4
.L_29:
        /*009c*/ 	.byte	0x03, 0x19
        /*009e*/ 	.short	0x0034


	//----- nvinfo : EIATTR_PARAM_CBANK
	.align		4
        /*00a0*/ 	.byte	0x04, 0x0a
        /*00a2*/ 	.short	(.L_31 - .L_30)
	.align		4
.L_30:
        /*00a4*/ 	.word	index@(.nv.constant0.triton_poi_fused__native_batch_norm_legit_no_training_mul_sigmoid_6)
        /*00a8*/ 	.short	0x0210
        /*00aa*/ 	.short	0x0034


	//----- nvinfo : EIATTR_SW_WAR
	.align		4
.L_31:
        /*00ac*/ 	.byte	0x04, 0x36
        /*00ae*/ 	.short	(.L_33 - .L_32)
.L_32:
        /*00b0*/ 	.word	0x00000008
.L_33:


//--------------------- .nv.callgraph             --------------------------
	.section	.nv.callgraph,"",@"SHT_CUDA_CALLGRAPH"
	.align	4
	.sectionentsize	8
	.align		4
        /*0000*/ 	.word	0x00000000
	.align		4
        /*0004*/ 	.word	0xffffffff
	.align		4
        /*0008*/ 	.word	0x00000000
	.align		4
        /*000c*/ 	.word	0xfffffffe
	.align		4
        /*0010*/ 	.word	0x00000000
	.align		4
        /*0014*/ 	.word	0xfffffffd
	.align		4
        /*0018*/ 	.word	0x00000000
	.align		4
        /*001c*/ 	.word	0xfffffffc


//--------------------- .nv.constant4             --------------------------
	.section	.nv.constant4,"a",@progbits
	.align	8
	.align		8
.nv.constant4:
        /*0000*/ 	.dword	_$_str
	.align		8
        /*0008*/ 	.dword	_$_str_$_2


//--------------------- .text.triton_poi_fused__native_batch_norm_legit_no_training_mul_sigmoid_6 --------------------------
	.section	.text.triton_poi_fused__native_batch_norm_legit_no_training_mul_sigmoid_6,"ax",@progbits
	.align	128
        .global         triton_poi_fused__native_batch_norm_legit_no_training_mul_sigmoid_6
        .type           triton_poi_fused__native_batch_norm_legit_no_training_mul_sigmoid_6,@function
        .size           triton_poi_fused__native_batch_norm_legit_no_training_mul_sigmoid_6,(.L_x_1 - triton_poi_fused__native_batch_norm_legit_no_training_mul_sigmoid_6)
        .other          triton_poi_fused__native_batch_norm_legit_no_training_mul_sigmoid_6,@"STO_CUDA_ENTRY STV_DEFAULT"
triton_poi_fused__native_batch_norm_legit_no_training_mul_sigmoid_6:
.text.triton_poi_fused__native_batch_norm_legit_no_training_mul_sigmoid_6:
[----:B------:R-:W0:Y:S01]  /*0000*/  LDC R1, c[0x0][0x28] ;  /* 0x00000a00ff017b82 */ /* 0x000e220000000800 */
[----:B------:R-:W1:Y:S07]  /*0010*/  S2R R0, SR_TID.X ;  /* 0x0000000000007919 */ /* 0x000e6e0000002100 */
[----:B------:R-:W2:Y:S01]  /*0020*/  LDC.64 R12, c[0x0][0x228] ;  /* 0x00008a00ff0c7b82 */ /* 0x000ea20000000a00 */
[----:B------:R-:W-:Y:S01]  /*0030*/  ULDC.64 UR4, c[0x0][0x208] ;  /* 0x0000820000047ab9 */ /* 0x000fe20000000a00 */
[----:B------:R-:W3:Y:S06]  /*0040*/  S2R R5, SR_CTAID.X ;  /* 0x0000000000057919 */ /* 0x000eec0000002500 */
[----:B------:R-:W4:Y:S08]  /*0050*/  LDC.64 R16, c[0x0][0x218] ;  /* 0x00008600ff107b82 */ /* 0x000f300000000a00 */
[----:B------:R-:W5:Y:S08]  /*0060*/  LDC.64 R8, c[0x0][0x220] ;  /* 0x00008800ff087b82 */ /* 0x000f700000000a00 */
[----:B------:R-:W4:Y:S01]  /*0070*/  LDC.64 R6, c[0x0][0x230] ;  /* 0x00008c00ff067b82 */ /* 0x000f220000000a00 */
[----:B-1----:R-:W-:-:S07]  /*0080*/  SHF.L.U32 R0, R0, 0x1, RZ ;  /* 0x0000000100007819 */ /* 0x002fce00000006ff */
[----:B------:R-:W1:Y:S01]  /*0090*/  LDC.64 R18, c[0x0][0x238] ;  /* 0x00008e00ff127b82 */ /* 0x000e620000000a00 */
[----:B---3--:R-:W-:Y:S02]  /*00a0*/  SHF.R.S32.HI R3, RZ, 0x17, R5 ;  /* 0x00000017ff037819 */ /* 0x008fe40000011405 */
[----:B------:R-:W-:Y:S02]  /*00b0*/  LOP3.LUT R0, R0, 0xfe, RZ, 0xc0, !PT ;  /* 0x000000fe00007812 */ /* 0x000fe400078ec0ff */
[----:B------:R-:W-:Y:S02]  /*00c0*/  SGXT R3, R3, 0x1 ;  /* 0x000000010303781a */ /* 0x000fe40000000200 */
[----:B------:R-:W-:Y:S02]  /*00d0*/  LEA R0, R5, R0, 0x8 ;  /* 0x0000000005007211 */ /* 0x000fe400078e40ff */
[----:B------:R-:W-:Y:S02]  /*00e0*/  CS2R R4, SRZ ;  /* 0x0000000000047805 */ /* 0x000fe4000001ff00 */
[----:B------:R-:W-:-:S02]  /*00f0*/  LEA.HI R3, R3, R0, RZ, 0x6 ;  /* 0x0000000003037211 */ /* 0x000fc400078f30ff */
[----:B------:R-:W-:Y:S02]  /*0100*/  ISETP.GE.AND P0, PT, R0, 0x800, PT ;  /* 0x000008000000780c */ /* 0x000fe40003f06270 */
[----:B------:R-:W-:-:S04]  /*0110*/  SHF.R.S32.HI R3, RZ, 0x6, R3 ;  /* 0x00000006ff037819 */ /* 0x000fc80000011403 */
[----:B------:R-:W-:-:S04]  /*0120*/  LEA.HI R2, R3, R3, RZ, 0x3 ;  /* 0x0000000303027211 */ /* 0x000fc800078f18ff */
[----:B------:R-:W-:-:S04]  /*0130*/  LOP3.LUT R2, R2, 0xfffffff8, RZ, 0xc0, !PT ;  /* 0xfffffff802027812 */ /* 0x000fc800078ec0ff */
[----:B------:R-:W-:-:S05]  /*0140*/  IADD3 R15, R3, -R2, RZ ;  /* 0x80000002030f7210 */ /* 0x000fca0007ffe0ff */
[----:B--2---:R-:W-:-:S05]  /*0150*/  IMAD.WIDE R12, R15, 0x4, R12 ;  /* 0x000000040f0c7825 */ /* 0x004fca00078e020c */
[----:B------:R-:W2:Y:S04]  /*0160*/  @!P0 LDG.E.EL R4, desc[UR4][R12.64] ;  /* 0x000000040c048981 */ /* 0x000ea8000c2e1900 */
[----:B------:R3:W2:Y:S01]  /*0170*/  @!P0 LDG.E.EL R5, desc[UR4][R12.64] ;  /* 0x000000040c058981 */ /* 0x0006a2000c2e1900 */
[----:B------:R-:W-:Y:S02]  /*0180*/  CS2R R10, SRZ ;  /* 0x00000000000a7805 */ /* 0x000fe4000001ff00 */
[----:B------:R-:W-:Y:S01]  /*0190*/  CS2R R2, SRZ ;  /* 0x0000000000027805 */ /* 0x000fe2000001ff00 */
[----:B----4-:R-:W-:-:S04]  /*01a0*/  IMAD.WIDE R16, R0, 0x4, R16 ;  /* 0x0000000400107825 */ /* 0x010fc800078e0210 */
[C---:B-----5:R-:W-:Y:S01]  /*01b0*/  IMAD.WIDE R8, R15.reuse, 0x4, R8 ;  /* 0x000000040f087825 */ /* 0x060fe200078e0208 */
[----:B------:R4:W5:Y:S01]  /*01c0*/  @!P0 LDG.E.64 R2, desc[UR4][R16.64] ;  /* 0x0000000410028981 */ /* 0x000962000c1e1b00 */
[----:B---3--:R-:W-:Y:S02]  /*01d0*/  CS2R R12, SRZ ;  /* 0x00000000000c7805 */ /* 0x008fe4000001ff00 */
[C---:B0-----:R-:W-:Y:S01]  /*01e0*/  IMAD.WIDE R6, R15.reuse, 0x4, R6 ;  /* 0x000000040f067825 */ /* 0x041fe200078e0206 */
[----:B------:R-:W5:Y:S03]  /*01f0*/  @!P0 LDG.E.EL R11, desc[UR4][R8.64] ;  /* 0x00000004080b8981 */ /* 0x000f66000c2e1900 */
[----:B-1----:R-:W-:Y:S01]  /*0200*/  IMAD.WIDE R18, R15, 0x4, R18 ;  /* 0x000000040f127825 */ /* 0x002fe200078e0212 */
[----:B------:R-:W3:Y:S01]  /*0210*/  @!P0 LDG.E.EL R12, desc[UR4][R8.64] ;  /* 0x00000004080c8981 */ /* 0x000ee2000c2e1900 */
[----:B------:R-:W-:-:S03]  /*0220*/  CS2R R14, SRZ ;  /* 0x00000000000e7805 */ /* 0x000fc6000001ff00 */
[----:B------:R-:W3:Y:S04]  /*0230*/  @!P0 LDG.E.EL R13, desc[UR4][R6.64] ;  /* 0x00000004060d8981 */ /* 0x000ee8000c2e1900 */
[----:B------:R-:W3:Y:S04]  /*0240*/  @!P0 LDG.E.EL R10, desc[UR4][R18.64] ;  /* 0x00000004120a8981 */ /* 0x000ee8000c2e1900 */
[----:B------:R0:W3:Y:S04]  /*0250*/  @!P0 LDG.E.EL R15, desc[UR4][R6.64] ;  /* 0x00000004060f8981 */ /* 0x0000e8000c2e1900 */
[----:B------:R-:W3:Y:S01]  /*0260*/  @!P0 LDG.E.EL R14, desc[UR4][R18.64] ;  /* 0x00000004120e8981 */ /* 0x000ee2000c2e1900 */
[----:B--2---:R-:W-:-:S04]  /*0270*/  FADD R4, R4, 0.0010000000474974513054 ;  /* 0x3a83126f04047421 */ /* 0x004fc80000000000 */
[----:B----4-:R-:W1:Y:S01]  /*0280*/  MUFU.SQRT R16, R4 ;  /* 0x0000000400107308 */ /* 0x010e620000002000 */
[----:B------:R-:W-:-:S07]  /*0290*/  FADD R5, R5, 0.0010000000474974513054 ;  /* 0x3a83126f05057421 */ /* 0x000fce0000000000 */
[----:B------:R-:W2:Y:S01]  /*02a0*/  MUFU.SQRT R17, R5 ;  /* 0x0000000500117308 */ /* 0x000ea20000002000 */
[C---:B-1----:R-:W-:Y:S02]  /*02b0*/  FSETP.GT.AND P1, PT, R16.reuse, 8.50705917302346158658e+37, PT ;  /* 0x7e8000001000780b */ /* 0x042fe40003f24000 */
[----:B------:R-:W-:Y:S02]  /*02c0*/  FSETP.GEU.AND P3, PT, R16, 1.175494350822287508e-38, PT ;  /* 0x008000001000780b */ /* 0x000fe40003f6e000 */
[C---:B--2---:R-:W-:Y:S02]  /*02d0*/  FSETP.GT.AND P2, PT, R17.reuse, 8.50705917302346158658e+37, PT ;  /* 0x7e8000001100780b */ /* 0x044fe40003f44000 */
[----:B------:R-:W-:-:S07]  /*02e0*/  FSETP.GEU.AND P4, PT, R17, 1.175494350822287508e-38, PT ;  /* 0x008000001100780b */ /* 0x000fce0003f8e000 */
[----:B------:R-:W-:Y:S01]  /*02f0*/  @P1 FMUL R16, R16, 0.25 ;  /* 0x3e80000010101820 */ /* 0x000fe20000400000 */
[----:B------:R-:W-:-:S03]  /*0300*/  HFMA2.MMA R4, -RZ, RZ, 1.625, 0 ;  /* 0x3e800000ff047435 */ /* 0x000fc600000001ff */
[----:B------:R-:W-:Y:S01]  /*0310*/  @!P3 FMUL R16, R16, 16777216 ;  /* 0x4b8000001010b820 */ /* 0x000fe20000400000 */
[----:B------:R-:W-:-:S05]  /*0320*/  @P2 FMUL R17, R17, 0.25 ;  /* 0x3e80000011112820 */ /* 0x000fca0000400000 */
[----:B------:R-:W1:Y:S01]  /*0330*/  MUFU.RCP R16, R16 ;  /* 0x0000001000107308 */ /* 0x000e620000001000 */
[----:B------:R-:W-:Y:S01]  /*0340*/  @!P4 FMUL R17, R17, 16777216 ;  /* 0x4b8000001111c820 */ /* 0x000fe20000400000 */
[----:B------:R-:W-:-:S06]  /*0350*/  FSEL R5, R4, 1, P1 ;  /* 0x3f80000004057808 */ /* 0x000fcc0000800000 */
[----:B------:R-:W2:Y:S01]  /*0360*/  MUFU.RCP R17, R17 ;  /* 0x0000001100117308 */ /* 0x000ea20000001000 */
[----:B------:R-:W-:Y:S01]  /*0370*/  @!P3 FMUL R5, R5, 16777216 ;  /* 0x4b8000000505b820 */ /* 0x000fe20000400000 */
[----:B0-----:R-:W-:Y:S01]  /*0380*/  FSEL R6, R4, 1, P2 ;  /* 0x3f80000004067808 */ /* 0x001fe20001000000 */
[----:B-----5:R-:W-:Y:S02]  /*0390*/  FADD R2, -R11, R2 ;  /* 0x000000020b027221 */ /* 0x020fe40000000100 */
[----:B-1----:R-:W-:Y:S02]  /*03a0*/  FMUL R5, R16, R5 ;  /* 0x0000000510057220 */ /* 0x002fe40000400000 */
[----:B------:R-:W-:Y:S01]  /*03b0*/  @!P4 FMUL R6, R6, 16777216 ;  /* 0x4b8000000606c820 */ /* 0x000fe20000400000 */
[----:B---3--:R-:W-:Y:S01]  /*03c0*/  FADD R3, -R12, R3 ;  /* 0x000000030c037221 */ /* 0x008fe20000000100 */
[----:B------:R-:W-:Y:S02]  /*03d0*/  FMUL R5, R2, R5 ;  /* 0x0000000502057220 */ /* 0x000fe40000400000 */
[----:B--2---:R-:W-:-:S02]  /*03e0*/  FMUL R6, R17, R6 ;  /* 0x0000000611067220 */ /* 0x004fc40000400000 */
[----:B------:R-:W-:Y:S02]  /*03f0*/  FFMA R5, R5, R13, R10 ;  /* 0x0000000d05057223 */ /* 0x000fe4000000000a */
[----:B------:R-:W-:Y:S02]  /*0400*/  FMUL R3, R3, R6 ;  /* 0x0000000603037220 */ /* 0x000fe40000400000 */
[----:B------:R-:W-:Y:S02]  /*0410*/  FADD R2, RZ, -R5 ;  /* 0x80000005ff027221 */ /* 0x000fe40000000000 */
[----:B------:R-:W-:Y:S02]  /*0420*/  FFMA R14, R3, R15, R14 ;  /* 0x0000000f030e7223 */ /* 0x000fe4000000000e */
[----:B------:R-:W-:Y:S02]  /*0430*/  FMUL R3, R2, 1.4426950216293334961 ;  /* 0x3fb8aa3b02037820 */ /* 0x000fe40000400000 */
[----:B------:R-:W-:-:S04]  /*0440*/  FADD R2, RZ, -R14 ;  /* 0x8000000eff027221 */ /* 0x000fc80000000000 */
[----:B------:R-:W-:Y:S01]  /*0450*/  FMUL R6, R2, 1.4426950216293334961 ;  /* 0x3fb8aa3b02067820 */ /* 0x000fe20000400000 */
[----:B------:R-:W-:-:S04]  /*0460*/  FSETP.GEU.AND P1, PT, R3, -126, PT ;  /* 0xc2fc00000300780b */ /* 0x000fc80003f2e000 */
[----:B------:R-:W-:-:S09]  /*0470*/  FSETP.GEU.AND P2, PT, R6, -126, PT ;  /* 0xc2fc00000600780b */ /* 0x000fd20003f4e000 */
[----:B------:R-:W-:-:S04]  /*0480*/  @!P1 FMUL R3, R3, 0.5 ;  /* 0x3f00000003039820 */ /* 0x000fc80000400000 */
[----:B------:R-:W-:Y:S01]  /*0490*/  @!P2 FMUL R6, R6, 0.5 ;  /* 0x3f0000000606a820 */ /* 0x000fe20000400000 */
[----:B------:R-:W0:Y:S08]  /*04a0*/  MUFU.EX2 R2, R3 ;  /* 0x0000000300027308 */ /* 0x000e300000000800 */
[----:B------:R-:W1:Y:S01]  /*04b0*/  MUFU.EX2 R7, R6 ;  /* 0x0000000600077308 */ /* 0x000e620000000800 */
[----:B0-----:R-:W-:-:S04]  /*04c0*/  @!P1 FMUL R2, R2, R2 ;  /* 0x0000000202029220 */ /* 0x001fc80000400000 */
[----:B------:R-:W-:Y:S02]  /*04d0*/  FADD R8, R2, 1 ;  /* 0x3f80000002087421 */ /* 0x000fe40000000000 */
[----:B------:R-:W0:Y:S01]  /*04e0*/  LDC.64 R2, c[0x0][0x210] ;  /* 0x00008400ff027b82 */ /* 0x000e220000000a00 */
[----:B-1----:R-:W-:-:S04]  /*04f0*/  @!P2 FMUL R7, R7, R7 ;  /* 0x000000070707a220 */ /* 0x002fc80000400000 */
[----:B------:R-:W-:Y:S01]  /*0500*/  FADD R7, R7, 1 ;  /* 0x3f80000007077421 */ /* 0x000fe20000000000 */
[----:B------:R-:W-:-:S04]  /*0510*/  FSETP.GT.AND P1, PT, R8, 8.50705917302346158658e+37, PT ;  /* 0x7e8000000800780b */ /* 0x000fc80003f24000 */
[----:B------:R-:W-:-:S09]  /*0520*/  FSETP.GT.AND P2, PT, R7, 8.50705917302346158658e+37, PT ;  /* 0x7e8000000700780b */ /* 0x000fd20003f44000 */
[----:B------:R-:W-:-:S04]  /*0530*/  @P1 FMUL R8, R8, 0.25 ;  /* 0x3e80000008081820 */ /* 0x000fc80000400000 */
[----:B------:R-:W-:Y:S02]  /*0540*/  @P2 FMUL R7, R7, 0.25 ;  /* 0x3e80000007072820 */ /* 0x000fe40000400000 */
[----:B------:R-:W1:Y:S08]  /*0550*/  MUFU.RCP R8, R8 ;  /* 0x0000000800087308 */ /* 0x000e700000001000 */
[----:B------:R-:W2:Y:S01]  /*0560*/  MUFU.RCP R7, R7 ;  /* 0x0000000700077308 */ /* 0x000ea20000001000 */
[----:B------:R-:W-:-:S02]  /*0570*/  FSEL R9, R4, 1, P1 ;  /* 0x3f80000004097808 */ /* 0x000fc40000800000 */
[----:B------:R-:W-:-:S03]  /*0580*/  FSEL R6, R4, 1, P2 ;  /* 0x3f80000004067808 */ /* 0x000fc60001000000 */
[----:B-1----:R-:W-:Y:S01]  /*0590*/  FMUL R4, R8, R9 ;  /* 0x0000000908047220 */ /* 0x002fe20000400000 */
[----:B0-----:R-:W-:-:S04]  /*05a0*/  IMAD.WIDE R2, R0, 0x4, R2 ;  /* 0x0000000400027825 */ /* 0x001fc800078e0202 */
[----:B------:R-:W-:Y:S01]  /*05b0*/  FMUL R4, R5, R4 ;  /* 0x0000000405047220 */ /* 0x000fe20000400000 */
[----:B--2---:R-:W-:-:S04]  /*05c0*/  FMUL R9, R7, R6 ;  /* 0x0000000607097220 */ /* 0x004fc80000400000 */
[----:B------:R-:W-:Y:S01]  /*05d0*/  FMUL R5, R14, R9 ;  /* 0x000000090e057220 */ /* 0x000fe20000400000 */
[----:B------:R-:W-:Y:S06]  /*05e0*/  @P0 EXIT ;  /* 0x000000000000094d */ /* 0x000fec0003800000 */
[----:B------:R-:W-:Y:S01]  /*05f0*/  STG.E.64 desc[UR4][R2.64], R4 ;  /* 0x0000000402007986 */ /* 0x000fe2000c101b04 */
[----:B------:R-:W-:Y:S05]  /*0600*/  EXIT ;  /* 0x000000000000794d */ /* 0x000fea0003800000 */
.L_x_0:
[----:B------:R-:W-:-:S00]  /*0610*/  BRA `(.L_x_0) ;  /* 0xfffffffc00fc7947 */ /* 0x000fc0000383ffff */
[----:B------:R-:W-:-:S00]  /*0620*/  NOP ;  /* 0x0000000000007918 */ /* 0x000fc00000000000 */
        /* <DEDUP_REMOVED lines=13> */
.L_x_1:


//--------------------- .nv.global.init           --------------------------
	.section	.nv.global.init,"aw",@progbits
.nv.global.init:
	.type		_$_str,@object
	.size		_$_str,(_$_str_$_2 - _$_str)
_$_str:
        /*0000*/ 	.byte	0x5f, 0x5f, 0x43, 0x55, 0x44, 0x41, 0x5f, 0x46, 0x54, 0x5a, 0x00
	.type		_$_str_$_2,@object
	.size		_$_str_$_2,(.L_1 - _$_str_$_2)
_$_str_$_2:
        /*000b*/ 	.byte	0x5f, 0x5f, 0x43, 0x55, 0x44, 0x41, 0x5f, 0x50, 0x52, 0x45, 0x43, 0x5f, 0x53, 0x51, 0x52, 0x54
        /*001b*/ 	.byte	0x00
.L_1:


//--------------------- .nv.constant0.triton_poi_fused__native_batch_norm_legit_no_training_mul_sigmoid_6 --------------------------
	.section	.nv.constant0.triton_poi_fused__native_batch_norm_legit_no_training_mul_sigmoid_6,"a",@progbits
	.sectionflags	@""
	.align	4
.nv.constant0.triton_poi_fused__native_batch_norm_legit_no_training_mul_sigmoid_6:
	.zero		580
